//
// Generated by NVIDIA NVVM Compiler
//
// Compiler Build ID: CL-36424714
// Cuda compilation tools, release 13.0, V13.0.88
// Based on NVVM 20.0.0
//

.version 9.0
.target sm_100
.address_size 64

	// .globl	generateLoad

.visible .entry generateLoad(
	.param .u64 .ptr .align 1 generateLoad_param_0,
	.param .u32 generateLoad_param_1,
	.param .u32 generateLoad_param_2
)
{
	.reg .pred 	%p<8>;
	.reg .b32 	%r<33>;
	.reg .b32 	%f<23>;
	.reg .b64 	%rd<5>;

	ld.param.u64 	%rd2, [generateLoad_param_0];
	ld.param.u32 	%r15, [generateLoad_param_1];
	ld.param.u32 	%r16, [generateLoad_param_2];
	mov.u32 	%r17, %ctaid.y;
	mov.u32 	%r18, %nctaid.x;
	mov.u32 	%r19, %ctaid.x;
	mad.lo.s32 	%r20, %r17, %r18, %r19;
	mov.u32 	%r21, %ntid.x;
	mov.u32 	%r22, %tid.x;
	mad.lo.s32 	%r1, %r20, %r21, %r22;
	setp.ge.s32 	%p1, %r1, %r16;
	setp.lt.s32 	%p2, %r15, 1;
	or.pred  	%p3, %p1, %p2;
	@%p3 bra 	$L__BB0_8;
	cvta.to.global.u64 	%rd3, %rd2;
	mul.wide.s32 	%rd4, %r1, 4;
	add.s64 	%rd1, %rd3, %rd4;
	ld.global.f32 	%f22, [%rd1];
	and.b32  	%r2, %r15, 3;
	setp.lt.u32 	%p4, %r15, 4;
	mov.b32 	%r32, 0;
	@%p4 bra 	$L__BB0_4;
	and.b32  	%r32, %r15, 2147483644;
	neg.s32 	%r29, %r32;
	mov.b32 	%r28, 2;
$L__BB0_3:
	add.s32 	%r25, %r28, -1;
	cvt.rn.f32.u32 	%f10, %r25;
	div.rn.f32 	%f11, %f22, %f10;
	add.s32 	%r26, %r28, 2;
	cvt.rn.f32.u32 	%f12, %r28;
	div.rn.f32 	%f13, %f11, %f12;
	add.s32 	%r27, %r28, 1;
	cvt.rn.f32.u32 	%f14, %r27;
	div.rn.f32 	%f15, %f13, %f14;
	cvt.rn.f32.u32 	%f16, %r26;
	div.rn.f32 	%f22, %f15, %f16;
	add.s32 	%r29, %r29, 4;
	add.s32 	%r28, %r28, 4;
	setp.ne.s32 	%p5, %r29, 0;
	@%p5 bra 	$L__BB0_3;
$L__BB0_4:
	setp.eq.s32 	%p6, %r2, 0;
	@%p6 bra 	$L__BB0_7;
	neg.s32 	%r31, %r2;
$L__BB0_6:
	.pragma "nounroll";
	add.s32 	%r32, %r32, 1;
	cvt.rn.f32.u32 	%f17, %r32;
	div.rn.f32 	%f22, %f22, %f17;
	add.s32 	%r31, %r31, 1;
	setp.ne.s32 	%p7, %r31, 0;
	@%p7 bra 	$L__BB0_6;
$L__BB0_7:
	st.global.f32 	[%rd1], %f22;
$L__BB0_8:
	ret;

}


// ===== COMPILED SASS (sm_100) =====

	.target	sm_100

	.elftype	@"ET_EXEC"


//--------------------- .note.nv.tkinfo           --------------------------
	.section	.note.nv.tkinfo,"",@"SHT_NOTE"
	.sectionflags	@"SHF_NOTE_NV_TKINFO"
	.tkinfo
        /*0018*/ 	.word	0x00000002
        /*0030*/ 	.string	""
        /*0030*/ 	.string	"ptxas"
        /*0030*/ 	.string	"Cuda compilation tools, release 13.0, V13.0.88"
        /*0030*/ 	.string	"Build cuda_13.0.r13.0/compiler.36424714_0"
        /*0030*/ 	.string	"-arch sm_100 -m 64 "



//--------------------- .note.nv.cuinfo           --------------------------
	.section	.note.nv.cuinfo,"",@"SHT_NOTE"
	.sectionflags	@"SHF_NOTE_NV_CUINFO"
        /*0018*/ 	.short	0x0002
        /*001a*/ 	.short	0x0064
        /*001c*/ 	.short	0x0082
	.zero		2


//--------------------- .nv.info                  --------------------------
	.section	.nv.info,"",@"SHT_CUDA_INFO"
	.align	4


	//----- nvinfo : EIATTR_REGCOUNT
	.align		4
        /*0000*/ 	.byte	0x04, 0x2f
        /*0002*/ 	.short	(.L_1 - .L_0)
	.align		4
.L_0:
        /*0004*/ 	.word	index@(generateLoad)
        /*0008*/ 	.word	0x00000013


	//----- nvinfo : EIATTR_FRAME_SIZE
	.align		4
.L_1:
        /*000c*/ 	.byte	0x04, 0x11
        /*000e*/ 	.short	(.L_3 - .L_2)
	.align		4
.L_2:
        /*0010*/ 	.word	index@($__internal_0_$__cuda_sm3x_div_rn_noftz_f32_slowpath)
        /*0014*/ 	.word	0x00000000


	//----- nvinfo : EIATTR_FRAME_SIZE
	.align		4
.L_3:
        /*0018*/ 	.byte	0x04, 0x11
        /*001a*/ 	.short	(.L_5 - .L_4)
	.align		4
.L_4:
        /*001c*/ 	.word	index@(generateLoad)
        /*0020*/ 	.word	0x00000000


	//----- nvinfo : EIATTR_MIN_STACK_SIZE
	.align		4
.L_5:
        /*0024*/ 	.byte	0x04, 0x12
        /*0026*/ 	.short	(.L_7 - .L_6)
	.align		4
.L_6:
        /*0028*/ 	.word	index@(generateLoad)
        /*002c*/ 	.word	0x00000000
.L_7:


//--------------------- .nv.compat                --------------------------
	.section	.nv.compat,"",@"SHT_CUDA_COMPAT_INFO"
	.align	4
        /*0000*/ 	.byte	0x02, 0x09, 0x00, 0x00, 0x02, 0x02, 0x01, 0x00, 0x02, 0x05, 0x05, 0x00, 0x03, 0x07, 0x01, 0x01
        /*0010*/ 	.byte	0x02, 0x03, 0x00, 0x00, 0x02, 0x06, 0x01, 0x00, 0x04, 0x0b, 0x08, 0x00, 0x01, 0x00, 0x00, 0x00
        /*0020*/ 	.byte	0x00, 0x00, 0x00, 0x00


//--------------------- .nv.info.generateLoad     --------------------------
	.section	.nv.info.generateLoad,"",@"SHT_CUDA_INFO"
	.sectionflags	@""
	.align	4


	//----- nvinfo : EIATTR_CUDA_API_VERSION
	.align		4
        /*0000*/ 	.byte	0x04, 0x37
        /*0002*/ 	.short	(.L_9 - .L_8)
.L_8:
        /*0004*/ 	.word	0x00000082


	//----- nvinfo : EIATTR_KPARAM_INFO
	.align		4
.L_9:
        /*0008*/ 	.byte	0x04, 0x17
        /*000a*/ 	.short	(.L_11 - .L_10)
.L_10:
        /*000c*/ 	.word	0x00000000
        /*0010*/ 	.short	0x0002
        /*0012*/ 	.short	0x000c
        /*0014*/ 	.byte	0x00, 0xf0, 0x11, 0x00


	//----- nvinfo : EIATTR_KPARAM_INFO
	.align		4
.L_11:
        /*0018*/ 	.byte	0x04, 0x17
        /*001a*/ 	.short	(.L_13 - .L_12)
.L_12:
        /*001c*/ 	.word	0x00000000
        /*0020*/ 	.short	0x0001
        /*0022*/ 	.short	0x0008
        /*0024*/ 	.byte	0x00, 0xf0, 0x11, 0x00


	//----- nvinfo : EIATTR_KPARAM_INFO
	.align		4
.L_13:
        /*0028*/ 	.byte	0x04, 0x17
        /*002a*/ 	.short	(.L_15 - .L_14)
.L_14:
        /*002c*/ 	.word	0x00000000
        /*0030*/ 	.short	0x0000
        /*0032*/ 	.short	0x0000
        /*0034*/ 	.byte	0x00, 0xf5, 0x21, 0x00


	//----- nvinfo : EIATTR_SPARSE_MMA_MASK
	.align		4
.L_15:
        /*0038*/ 	.byte	0x03, 0x50
        /*003a*/ 	.short	0x0000


	//----- nvinfo : EIATTR_MAXREG_COUNT
	.align		4
        /*003c*/ 	.byte	0x03, 0x1b
        /*003e*/ 	.short	0x00ff


	//----- nvinfo : EIATTR_MERCURY_ISA_VERSION
	.align		4
        /*0040*/ 	.byte	0x03, 0x5f
        /*0042*/ 	.short	0x0101


	//----- nvinfo : EIATTR_VRC_CTA_INIT_COUNT
	.align		4
        /*0044*/ 	.byte	0x02, 0x4a
	.zero		1
	.zero		1


	//----- nvinfo : EIATTR_EXIT_INSTR_OFFSETS
	.align		4
        /*0048*/ 	.byte	0x04, 0x1c
        /*004a*/ 	.short	(.L_17 - .L_16)


	//   ....[0]....
.L_16:
        /*004c*/ 	.word	0x000000b0


	//   ....[1]....
        /*0050*/ 	.word	0x00000760


	//----- nvinfo : EIATTR_CRS_STACK_SIZE
	.align		4
.L_17:
        /*0054*/ 	.byte	0x04, 0x1e
        /*0056*/ 	.short	(.L_19 - .L_18)
.L_18:
        /*0058*/ 	.word	0x00000000


	//----- nvinfo : EIATTR_CBANK_PARAM_SIZE
	.align		4
.L_19:
        /*005c*/ 	.byte	0x03, 0x19
        /*005e*/ 	.short	0x0010


	//----- nvinfo : EIATTR_PARAM_CBANK
	.align		4
        /*0060*/ 	.byte	0x04, 0x0a
        /*0062*/ 	.short	(.L_21 - .L_20)
	.align		4
.L_20:
        /*0064*/ 	.word	index@(.nv.constant0.generateLoad)
        /*0068*/ 	.short	0x0380
        /*006a*/ 	.short	0x0010


	//----- nvinfo : EIATTR_SW_WAR
	.align		4
.L_21:
        /*006c*/ 	.byte	0x04, 0x36
        /*006e*/ 	.short	(.L_23 - .L_22)
.L_22:
        /*0070*/ 	.word	0x00000008
.L_23:


//--------------------- .nv.callgraph             --------------------------
	.section	.nv.callgraph,"",@"SHT_CUDA_CALLGRAPH"
	.align	4
	.sectionentsize	8
	.align		4
        /*0000*/ 	.word	0x00000000
	.align		4
        /*0004*/ 	.word	0xffffffff
	.align		4
        /*0008*/ 	.word	0x00000000
	.align		4
        /*000c*/ 	.word	0xfffffffe
	.align		4
        /*0010*/ 	.word	0x00000000
	.align		4
        /*0014*/ 	.word	0xfffffffd
	.align		4
        /*0018*/ 	.word	0x00000000
	.align		4
        /*001c*/ 	.word	0xfffffffc


//--------------------- .text.generateLoad        --------------------------
	.section	.text.generateLoad,"ax",@progbits
	.align	128
        .global         generateLoad
        .type           generateLoad,@function
        .size           generateLoad,(.L_x_26 - generateLoad)
        .other          generateLoad,@"STO_CUDA_ENTRY STV_DEFAULT"
generateLoad:
.text.generateLoad:
[----:B------:R-:W-:Y:S01]  /*0000*/  LDC R1, c[0x0][0x37c] ;  /* 0x0000df00ff017b82 */ /* 0x000fe20000000800 */
[----:B------:R-:W0:Y:S07]  /*0010*/  S2R R3, SR_TID.X ;  /* 0x0000000000037919 */ /* 0x000e2e0000002100 */
[----:B------:R-:W-:Y:S01]  /*0020*/  S2UR UR4, SR_CTAID.Y ;  /* 0x00000000000479c3 */ /* 0x000fe20000002600 */
[----:B------:R-:W1:Y:S07]  /*0030*/  LDCU UR5, c[0x0][0x370] ;  /* 0x00006e00ff0577ac */ /* 0x000e6e0008000800 */
[----:B------:R-:W1:Y:S08]  /*0040*/  S2UR UR6, SR_CTAID.X ;  /* 0x00000000000679c3 */ /* 0x000e700000002500 */
[----:B------:R-:W0:Y:S08]  /*0050*/  LDC R0, c[0x0][0x360] ;  /* 0x0000d800ff007b82 */ /* 0x000e300000000800 */
[----:B------:R-:W2:Y:S01]  /*0060*/  LDC.64 R8, c[0x0][0x388] ;  /* 0x0000e200ff087b82 */ /* 0x000ea20000000a00 */
[----:B-1----:R-:W-:-:S06]  /*0070*/  UIMAD UR4, UR4, UR5, UR6 ;  /* 0x00000005040472a4 */ /* 0x002fcc000f8e0206 */
[----:B0-----:R-:W-:Y:S01]  /*0080*/  IMAD R0, R0, UR4, R3 ;  /* 0x0000000400007c24 */ /* 0x001fe2000f8e0203 */
[----:B--2---:R-:W-:-:S04]  /*0090*/  ISETP.GE.AND P0, PT, R8, 0x1, PT ;  /* 0x000000010800780c */ /* 0x004fc80003f06270 */
[----:B------:R-:W-:-:S13]  /*00a0*/  ISETP.GE.OR P0, PT, R0, R9, !P0 ;  /* 0x000000090000720c */ /* 0x000fda0004706670 */
[----:B------:R-:W-:Y:S05]  /*00b0*/  @P0 EXIT ;  /* 0x000000000000094d */ /* 0x000fea0003800000 */
[----:B------:R-:W0:Y:S01]  /*00c0*/  LDC.64 R4, c[0x0][0x380] ;  /* 0x0000e000ff047b82 */ /* 0x000e220000000a00 */
[----:B------:R-:W1:Y:S01]  /*00d0*/  LDCU.64 UR6, c[0x0][0x358] ;  /* 0x00006b00ff0677ac */ /* 0x000e620008000a00 */
[----:B0-----:R-:W-:-:S05]  /*00e0*/  IMAD.WIDE R4, R0, 0x4, R4 ;  /* 0x0000000400047825 */ /* 0x001fca00078e0204 */
[----:B-1----:R0:W5:Y:S01]  /*00f0*/  LDG.E R3, desc[UR6][R4.64] ;  /* 0x0000000604037981 */ /* 0x002162000c1e1900 */
[C---:B------:R-:W-:Y:S01]  /*0100*/  ISETP.GE.U32.AND P0, PT, R8.reuse, 0x4, PT ;  /* 0x000000040800780c */ /* 0x040fe20003f06070 */
[----:B------:R-:W-:Y:S01]  /*0110*/  IMAD.MOV.U32 R2, RZ, RZ, RZ ;  /* 0x000000ffff027224 */ /* 0x000fe200078e00ff */
[----:B------:R-:W-:-:S11]  /*0120*/  LOP3.LUT R6, R8, 0x3, RZ, 0xc0, !PT ;  /* 0x0000000308067812 */ /* 0x000fd600078ec0ff */
[----:B0-----:R-:W-:Y:S05]  /*0130*/  @!P0 BRA `(.L_x_0) ;  /* 0x0000000400288947 */ /* 0x001fea0003800000 */
[----:B------:R-:W-:Y:S01]  /*0140*/  LOP3.LUT R2, R8, 0x7ffffffc, RZ, 0xc0, !PT ;  /* 0x7ffffffc08027812 */ /* 0x000fe200078ec0ff */
[----:B------:R-:W-:-:S04]  /*0150*/  UMOV UR4, 0x2 ;  /* 0x0000000200047882 */ /* 0x000fc80000000000 */
[----:B------:R-:W-:-:S07]  /*0160*/  IMAD.MOV R7, RZ, RZ, -R2 ;  /* 0x000000ffff077224 */ /* 0x000fce00078e0a02 */
.L_x_9:
[----:B------:R-:W-:Y:S01]  /*0170*/  UIADD3 UR5, UPT, UPT, UR4, -0x1, URZ ;  /* 0xffffffff04057890 */ /* 0x000fe2000fffe0ff */
[----:B------:R-:W-:Y:S01]  /*0180*/  VIADD R7, R7, 0x4 ;  /* 0x0000000407077836 */ /* 0x000fe20000000000 */
[----:B------:R-:W-:Y:S04]  /*0190*/  BSSY.RECONVERGENT B0, `(.L_x_1) ;  /* 0x0000010000007945 */ /* 0x000fe80003800200 */
[----:B------:R-:W-:Y:S02]  /*01a0*/  I2FP.F32.U32 R10, UR5 ;  /* 0x00000005000a7c45 */ /* 0x000fe40008201000 */
[----:B------:R-:W-:Y:S02]  /*01b0*/  ISETP.NE.AND P2, PT, R7, RZ, PT ;  /* 0x000000ff0700720c */ /* 0x000fe40003f45270 */
[----:B------:R-:W0:Y:S08]  /*01c0*/  MUFU.RCP R0, R10 ;  /* 0x0000000a00007308 */ /* 0x000e300000001000 */
[----:B-----5:R-:W1:Y:S01]  /*01d0*/  FCHK P0, R3, R10 ;  /* 0x0000000a03007302 */ /* 0x020e620000000000 */
[----:B0-----:R-:W-:-:S04]  /*01e0*/  FFMA R9, -R10, R0, 1 ;  /* 0x3f8000000a097423 */ /* 0x001fc80000000100 */
[----:B------:R-:W-:-:S04]  /*01f0*/  FFMA R0, R0, R9, R0 ;  /* 0x0000000900007223 */ /* 0x000fc80000000000 */
[----:B------:R-:W-:-:S04]  /*0200*/  FFMA R8, R0, R3, RZ ;  /* 0x0000000300087223 */ /* 0x000fc800000000ff */
[----:B------:R-:W-:-:S04]  /*0210*/  FFMA R9, -R10, R8, R3 ;  /* 0x000000080a097223 */ /* 0x000fc80000000103 */
[----:B------:R-:W-:Y:S01]  /*0220*/  FFMA R9, R0, R9, R8 ;  /* 0x0000000900097223 */ /* 0x000fe20000000008 */
[----:B-1----:R-:W-:Y:S06]  /*0230*/  @!P0 BRA `(.L_x_2) ;  /* 0x0000000000148947 */ /* 0x002fec0003800000 */
[----:B------:R-:W-:Y:S01]  /*0240*/  IMAD.MOV.U32 R0, RZ, RZ, R3 ;  /* 0x000000ffff007224 */ /* 0x000fe200078e0003 */
[----:B------:R-:W-:Y:S02]  /*0250*/  MOV R3, R10 ;  /* 0x0000000a00037202 */ /* 0x000fe40000000f00 */
[----:B------:R-:W-:-:S07]  /*0260*/  MOV R8, 0x280 ;  /* 0x0000028000087802 */ /* 0x000fce0000000f00 */
[----:B------:R-:W-:Y:S05]  /*0270*/  CALL.REL.NOINC `($__internal_0_$__cuda_sm3x_div_rn_noftz_f32_slowpath) ;  /* 0x00000004003c7944 */ /* 0x000fea0003c00000 */
[----:B------:R-:W-:-:S07]  /*0280*/  IMAD.MOV.U32 R9, RZ, RZ, R0 ;  /* 0x000000ffff097224 */ /* 0x000fce00078e0000 */
.L_x_2:
[----:B------:R-:W-:Y:S05]  /*0290*/  BSYNC.RECONVERGENT B0 ;  /* 0x0000000000007941 */ /* 0x000fea0003800200 */
.L_x_1:
[----:B------:R-:W-:Y:S01]  /*02a0*/  I2FP.F32.U32 R10, UR4 ;  /* 0x00000004000a7c45 */ /* 0x000fe20008201000 */
[----:B------:R-:W-:Y:S01]  /*02b0*/  UIADD3 UR8, UPT, UPT, UR4, 0x2, URZ ;  /* 0x0000000204087890 */ /* 0x000fe2000fffe0ff */
[----:B------:R-:W-:Y:S02]  /*02c0*/  BSSY.RECONVERGENT B0, `(.L_x_3) ;  /* 0x000000e000007945 */ /* 0x000fe40003800200 */
[----:B------:R-:W0:Y:S08]  /*02d0*/  MUFU.RCP R0, R10 ;  /* 0x0000000a00007308 */ /* 0x000e300000001000 */
[----:B------:R-:W1:Y:S01]  /*02e0*/  FCHK P0, R9, R10 ;  /* 0x0000000a09007302 */ /* 0x000e620000000000 */
[----:B0-----:R-:W-:-:S04]  /*02f0*/  FFMA R3, -R10, R0, 1 ;  /* 0x3f8000000a037423 */ /* 0x001fc80000000100 */
[----:B------:R-:W-:-:S04]  /*0300*/  FFMA R0, R0, R3, R0 ;  /* 0x0000000300007223 */ /* 0x000fc80000000000 */
[----:B------:R-:W-:-:S04]  /*0310*/  FFMA R3, R0, R9, RZ ;  /* 0x0000000900037223 */ /* 0x000fc800000000ff */
[----:B------:R-:W-:-:S04]  /*0320*/  FFMA R8, -R10, R3, R9 ;  /* 0x000000030a087223 */ /* 0x000fc80000000109 */
[----:B------:R-:W-:Y:S01]  /*0330*/  FFMA R3, R0, R8, R3 ;  /* 0x0000000800037223 */ /* 0x000fe20000000003 */
[----:B-1----:R-:W-:Y:S06]  /*0340*/  @!P0 BRA `(.L_x_4) ;  /* 0x0000000000148947 */ /* 0x002fec0003800000 */
[----:B------:R-:W-:Y:S01]  /*0350*/  IMAD.MOV.U32 R0, RZ, RZ, R9 ;  /* 0x000000ffff007224 */ /* 0x000fe200078e0009 */
[----:B------:R-:W-:Y:S01]  /*0360*/  MOV R8, 0x390 ;  /* 0x0000039000087802 */ /* 0x000fe20000000f00 */
[----:B------:R-:W-:-:S07]  /*0370*/  IMAD.MOV.U32 R3, RZ, RZ, R10 ;  /* 0x000000ffff037224 */ /* 0x000fce00078e000a */
[----:B------:R-:W-:Y:S05]  /*0380*/  CALL.REL.NOINC `($__internal_0_$__cuda_sm3x_div_rn_noftz_f32_slowpath) ;  /* 0x0000000000f87944 */ /* 0x000fea0003c00000 */
[----:B------:R-:W-:-:S07]  /*0390*/  IMAD.MOV.U32 R3, RZ, RZ, R0 ;  /* 0x000000ffff037224 */ /* 0x000fce00078e0000 */
.L_x_4:
[----:B------:R-:W-:Y:S05]  /*03a0*/  BSYNC.RECONVERGENT B0 ;  /* 0x0000000000007941 */ /* 0x000fea0003800200 */
.L_x_3:
[----:B------:R-:W-:Y:S01]  /*03b0*/  UIADD3 UR5, UPT, UPT, UR4, 0x1, URZ ;  /* 0x0000000104057890 */ /* 0x000fe2000fffe0ff */
[----:B------:R-:W-:Y:S05]  /*03c0*/  BSSY.RECONVERGENT B0, `(.L_x_5) ;  /* 0x000000f000007945 */ /* 0x000fea0003800200 */
[----:B------:R-:W-:-:S04]  /*03d0*/  I2FP.F32.U32 R10, UR5 ;  /* 0x00000005000a7c45 */ /* 0x000fc80008201000 */
        /* <DEDUP_REMOVED lines=8> */
[----:B------:R-:W-:Y:S01]  /*0460*/  MOV R0, R3 ;  /* 0x0000000300007202 */ /* 0x000fe20000000f00 */
[----:B------:R-:W-:Y:S01]  /*0470*/  IMAD.MOV.U32 R3, RZ, RZ, R10 ;  /* 0x000000ffff037224 */ /* 0x000fe200078e000a */
[----:B------:R-:W-:-:S07]  /*0480*/  MOV R8, 0x4a0 ;  /* 0x000004a000087802 */ /* 0x000fce0000000f00 */
[----:B------:R-:W-:Y:S05]  /*0490*/  CALL.REL.NOINC `($__internal_0_$__cuda_sm3x_div_rn_noftz_f32_slowpath) ;  /* 0x0000000000b47944 */ /* 0x000fea0003c00000 */
[----:B------:R-:W-:-:S07]  /*04a0*/  IMAD.MOV.U32 R9, RZ, RZ, R0 ;  /* 0x000000ffff097224 */ /* 0x000fce00078e0000 */
.L_x_6:
[----:B------:R-:W-:Y:S05]  /*04b0*/  BSYNC.RECONVERGENT B0 ;  /* 0x0000000000007941 */ /* 0x000fea0003800200 */
.L_x_5:
[----:B------:R-:W-:Y:S01]  /*04c0*/  I2FP.F32.U32 R10, UR8 ;  /* 0x00000008000a7c45 */ /* 0x000fe20008201000 */
[----:B------:R-:W-:Y:S03]  /*04d0*/  BSSY.RECONVERGENT B0, `(.L_x_7) ;  /* 0x000000e000007945 */ /* 0x000fe60003800200 */
        /* <DEDUP_REMOVED lines=12> */
[----:B------:R-:W-:-:S07]  /*05a0*/  MOV R3, R0 ;  /* 0x0000000000037202 */ /* 0x000fce0000000f00 */
.L_x_8:
[----:B------:R-:W-:Y:S05]  /*05b0*/  BSYNC.RECONVERGENT B0 ;  /* 0x0000000000007941 */ /* 0x000fea0003800200 */
.L_x_7:
[----:B------:R-:W-:Y:S01]  /*05c0*/  UIADD3 UR4, UPT, UPT, UR4, 0x4, URZ ;  /* 0x0000000404047890 */ /* 0x000fe2000fffe0ff */
[----:B------:R-:W-:Y:S11]  /*05d0*/  @P2 BRA `(.L_x_9) ;  /* 0xfffffff800e42947 */ /* 0x000ff6000383ffff */
.L_x_0:
[----:B------:R-:W-:-:S13]  /*05e0*/  ISETP.NE.AND P0, PT, R6, RZ, PT ;  /* 0x000000ff0600720c */ /* 0x000fda0003f05270 */
[----:B------:R-:W-:Y:S05]  /*05f0*/  @!P0 BRA `(.L_x_10) ;  /* 0x0000000000548947 */ /* 0x000fea0003800000 */
[----:B------:R-:W-:-:S07]  /*0600*/  IMAD.MOV R6, RZ, RZ, -R6 ;  /* 0x000000ffff067224 */ /* 0x000fce00078e0a06 */
.L_x_13:
[----:B------:R-:W-:Y:S01]  /*0610*/  VIADD R2, R2, 0x1 ;  /* 0x0000000102027836 */ /* 0x000fe20000000000 */
[----:B------:R-:W-:Y:S01]  /*0620*/  BSSY.RECONVERGENT B0, `(.L_x_11) ;  /* 0x0000010000007945 */ /* 0x000fe20003800200 */
[----:B------:R-:W-:-:S03]  /*0630*/  VIADD R6, R6, 0x1 ;  /* 0x0000000106067836 */ /* 0x000fc60000000000 */
[----:B------:R-:W-:Y:S02]  /*0640*/  I2FP.F32.U32 R10, R2 ;  /* 0x00000002000a7245 */ /* 0x000fe40000201000 */
        /* <DEDUP_REMOVED lines=13> */
.L_x_12:
[----:B------:R-:W-:Y:S05]  /*0720*/  BSYNC.RECONVERGENT B0 ;  /* 0x0000000000007941 */ /* 0x000fea0003800200 */
.L_x_11:
[----:B------:R-:W-:Y:S01]  /*0730*/  IMAD.MOV.U32 R3, RZ, RZ, R0 ;  /* 0x000000ffff037224 */ /* 0x000fe200078e0000 */
[----:B------:R-:W-:Y:S06]  /*0740*/  @P2 BRA `(.L_x_13) ;  /* 0xfffffffc00b02947 */ /* 0x000fec000383ffff */
.L_x_10:
[----:B-----5:R-:W-:Y:S01]  /*0750*/  STG.E desc[UR6][R4.64], R3 ;  /* 0x0000000304007986 */ /* 0x020fe2000c101906 */
[----:B------:R-:W-:Y:S05]  /*0760*/  EXIT ;  /* 0x000000000000794d */ /* 0x000fea0003800000 */
        .weak           $__internal_0_$__cuda_sm3x_div_rn_noftz_f32_slowpath
        .type           $__internal_0_$__cuda_sm3x_div_rn_noftz_f32_slowpath,@function
        .size           $__internal_0_$__cuda_sm3x_div_rn_noftz_f32_slowpath,(.L_x_26 - $__internal_0_$__cuda_sm3x_div_rn_noftz_f32_slowpath)
$__internal_0_$__cuda_sm3x_div_rn_noftz_f32_slowpath:
[----:B------:R-:W-:Y:S01]  /*0770*/  SHF.R.U32.HI R10, RZ, 0x17, R3 ;  /* 0x00000017ff0a7819 */ /* 0x000fe20000011603 */
[----:B------:R-:W-:Y:S01]  /*0780*/  BSSY.RECONVERGENT B1, `(.L_x_14) ;  /* 0x0000062000017945 */ /* 0x000fe20003800200 */
[----:B------:R-:W-:Y:S02]  /*0790*/  SHF.R.U32.HI R9, RZ, 0x17, R0 ;  /* 0x00000017ff097819 */ /* 0x000fe40000011600 */
[----:B------:R-:W-:Y:S02]  /*07a0*/  LOP3.LUT R10, R10, 0xff, RZ, 0xc0, !PT ;  /* 0x000000ff0a0a7812 */ /* 0x000fe400078ec0ff */
[----:B------:R-:W-:-:S03]  /*07b0*/  LOP3.LUT R14, R9, 0xff, RZ, 0xc0, !PT ;  /* 0x000000ff090e7812 */ /* 0x000fc600078ec0ff */
[----:B------:R-:W-:Y:S01]  /*07c0*/  VIADD R12, R10, 0xffffffff ;  /* 0xffffffff0a0c7836 */ /* 0x000fe20000000000 */
[----:B------:R-:W-:-:S04]  /*07d0*/  IADD3 R11, PT, PT, R14, -0x1, RZ ;  /* 0xffffffff0e0b7810 */ /* 0x000fc80007ffe0ff */
[----:B------:R-:W-:-:S04]  /*07e0*/  ISETP.GT.U32.AND P0, PT, R12, 0xfd, PT ;  /* 0x000000fd0c00780c */ /* 0x000fc80003f04070 */
[----:B------:R-:W-:-:S13]  /*07f0*/  ISETP.GT.U32.OR P0, PT, R11, 0xfd, P0 ;  /* 0x000000fd0b00780c */ /* 0x000fda0000704470 */
[----:B------:R-:W-:Y:S01]  /*0800*/  @!P0 IMAD.MOV.U32 R9, RZ, RZ, RZ ;  /* 0x000000ffff098224 */ /* 0x000fe200078e00ff */
[----:B------:R-:W-:Y:S06]  /*0810*/  @!P0 BRA `(.L_x_15) ;  /* 0x00000000005c8947 */ /* 0x000fec0003800000 */
[----:B------:R-:W-:Y:S02]  /*0820*/  FSETP.GTU.FTZ.AND P0, PT, |R0|, +INF , PT ;  /* 0x7f8000000000780b */ /* 0x000fe40003f1c200 */
[----:B------:R-:W-:-:S04]  /*0830*/  FSETP.GTU.FTZ.AND P1, PT, |R3|, +INF , PT ;  /* 0x7f8000000300780b */ /* 0x000fc80003f3c200 */
[----:B------:R-:W-:-:S13]  /*0840*/  PLOP3.LUT P0, PT, P0, P1, PT, 0xf8, 0x8f ;  /* 0x00000000008f781c */ /* 0x000fda0000703f70 */
[----:B------:R-:W-:Y:S05]  /*0850*/  @P0 BRA `(.L_x_16) ;  /* 0x00000004004c0947 */ /* 0x000fea0003800000 */
[----:B------:R-:W-:-:S13]  /*0860*/  LOP3.LUT P0, RZ, R3, 0x7fffffff, R0, 0xc8, !PT ;  /* 0x7fffffff03ff7812 */ /* 0x000fda000780c800 */
[----:B------:R-:W-:Y:S05]  /*0870*/  @!P0 BRA `(.L_x_17) ;  /* 0x00000004003c8947 */ /* 0x000fea0003800000 */
[C---:B------:R-:W-:Y:S02]  /*0880*/  FSETP.NEU.FTZ.AND P3, PT, |R0|.reuse, +INF , PT ;  /* 0x7f8000000000780b */ /* 0x040fe40003f7d200 */
[----:B------:R-:W-:Y:S02]  /*0890*/  FSETP.NEU.FTZ.AND P1, PT, |R3|, +INF , PT ;  /* 0x7f8000000300780b */ /* 0x000fe40003f3d200 */
[----:B------:R-:W-:-:S11]  /*08a0*/  FSETP.NEU.FTZ.AND P0, PT, |R0|, +INF , PT ;  /* 0x7f8000000000780b */ /* 0x000fd60003f1d200 */
[----:B------:R-:W-:Y:S05]  /*08b0*/  @!P1 BRA !P3, `(.L_x_17) ;  /* 0x00000004002c9947 */ /* 0x000fea0005800000 */
[----:B------:R-:W-:-:S04]  /*08c0*/  LOP3.LUT P3, RZ, R0, 0x7fffffff, RZ, 0xc0, !PT ;  /* 0x7fffffff00ff7812 */ /* 0x000fc8000786c0ff */
[----:B------:R-:W-:-:S13]  /*08d0*/  PLOP3.LUT P1, PT, P1, P3, PT, 0x2f, 0xf2 ;  /* 0x0000000000f2781c */ /* 0x000fda0000f26577 */
[----:B------:R-:W-:Y:S05]  /*08e0*/  @P1 BRA `(.L_x_18) ;  /* 0x0000000400181947 */ /* 0x000fea0003800000 */
[----:B------:R-:W-:-:S04]  /*08f0*/  LOP3.LUT P1, RZ, R3, 0x7fffffff, RZ, 0xc0, !PT ;  /* 0x7fffffff03ff7812 */ /* 0x000fc8000782c0ff */
[----:B------:R-:W-:-:S13]  /*0900*/  PLOP3.LUT P0, PT, P0, P1, PT, 0x2f, 0xf2 ;  /* 0x0000000000f2781c */ /* 0x000fda0000702577 */
[----:B------:R-:W-:Y:S05]  /*0910*/  @P0 BRA `(.L_x_19) ;  /* 0x0000000400000947 */ /* 0x000fea0003800000 */
[----:B------:R-:W-:Y:S02]  /*0920*/  ISETP.GE.AND P0, PT, R11, RZ, PT ;  /* 0x000000ff0b00720c */ /* 0x000fe40003f06270 */
[----:B------:R-:W-:-:S11]  /*0930*/  ISETP.GE.AND P1, PT, R12, RZ, PT ;  /* 0x000000ff0c00720c */ /* 0x000fd60003f26270 */
[----:B------:R-:W-:Y:S02]  /*0940*/  @P0 IMAD.MOV.U32 R9, RZ, RZ, RZ ;  /* 0x000000ffff090224 */ /* 0x000fe400078e00ff */
[----:B------:R-:W-:Y:S01]  /*0950*/  @!P0 FFMA R0, R0, 1.84467440737095516160e+19, RZ ;  /* 0x5f80000000008823 */ /* 0x000fe200000000ff */
[----:B------:R-:W-:Y:S02]  /*0960*/  @!P0 IMAD.MOV.U32 R9, RZ, RZ, -0x40 ;  /* 0xffffffc0ff098424 */ /* 0x000fe400078e00ff */
[----:B------:R-:W-:-:S03]  /*0970*/  @!P1 FFMA R3, R3, 1.84467440737095516160e+19, RZ ;  /* 0x5f80000003039823 */ /* 0x000fc600000000ff */
[----:B------:R-:W-:-:S07]  /*0980*/  @!P1 IADD3 R9, PT, PT, R9, 0x40, RZ ;  /* 0x0000004009099810 */ /* 0x000fce0007ffe0ff */
.L_x_15:
[----:B------:R-:W-:Y:S01]  /*0990*/  LEA R12, R10, 0xc0800000, 0x17 ;  /* 0xc08000000a0c7811 */ /* 0x000fe200078eb8ff */
[----:B------:R-:W-:Y:S04]  /*09a0*/  BSSY.RECONVERGENT B2, `(.L_x_20) ;  /* 0x0000036000027945 */ /* 0x000fe80003800200 */
[----:B------:R-:W-:Y:S02]  /*09b0*/  IMAD.IADD R12, R3, 0x1, -R12 ;  /* 0x00000001030c7824 */ /* 0x000fe400078e0a0c */
[----:B------:R-:W-:Y:S02]  /*09c0*/  VIADD R3, R14, 0xffffff81 ;  /* 0xffffff810e037836 */ /* 0x000fe40000000000 */
[----:B------:R-:W0:Y:S01]  /*09d0*/  MUFU.RCP R11, R12 ;  /* 0x0000000c000b7308 */ /* 0x000e220000001000 */
[----:B------:R-:W-:Y:S01]  /*09e0*/  FADD.FTZ R13, -R12, -RZ ;  /* 0x800000ff0c0d7221 */ /* 0x000fe20000010100 */
[C---:B------:R-:W-:Y:S01]  /*09f0*/  IMAD R0, R3.reuse, -0x800000, R0 ;  /* 0xff80000003007824 */ /* 0x040fe200078e0200 */
[----:B------:R-:W-:-:S05]  /*0a00*/  IADD3 R10, PT, PT, R3, 0x7f, -R10 ;  /* 0x0000007f030a7810 */ /* 0x000fca0007ffe80a */
[----:B------:R-:W-:Y:S02]  /*0a10*/  IMAD.IADD R10, R10, 0x1, R9 ;  /* 0x000000010a0a7824 */ /* 0x000fe400078e0209 */
[----:B0-----:R-:W-:-:S04]  /*0a20*/  FFMA R14, R11, R13, 1 ;  /* 0x3f8000000b0e7423 */ /* 0x001fc8000000000d */
[----:B------:R-:W-:-:S04]  /*0a30*/  FFMA R16, R11, R14, R11 ;  /* 0x0000000e0b107223 */ /* 0x000fc8000000000b */
[----:B------:R-:W-:-:S04]  /*0a40*/  FFMA R11, R0, R16, RZ ;  /* 0x00000010000b7223 */ /* 0x000fc800000000ff */
[----:B------:R-:W-:-:S04]  /*0a50*/  FFMA R14, R13, R11, R0 ;  /* 0x0000000b0d0e7223 */ /* 0x000fc80000000000 */
[----:B------:R-:W-:-:S04]  /*0a60*/  FFMA R11, R16, R14, R11 ;  /* 0x0000000e100b7223 */ /* 0x000fc8000000000b */
[----:B------:R-:W-:-:S04]  /*0a70*/  FFMA R14, R13, R11, R0 ;  /* 0x0000000b0d0e7223 */ /* 0x000fc80000000000 */
[----:B------:R-:W-:-:S05]  /*0a80*/  FFMA R0, R16, R14, R11 ;  /* 0x0000000e10007223 */ /* 0x000fca000000000b */
[----:B------:R-:W-:-:S04]  /*0a90*/  SHF.R.U32.HI R3, RZ, 0x17, R0 ;  /* 0x00000017ff037819 */ /* 0x000fc80000011600 */
[----:B------:R-:W-:-:S04]  /*0aa0*/  LOP3.LUT R3, R3, 0xff, RZ, 0xc0, !PT ;  /* 0x000000ff03037812 */ /* 0x000fc800078ec0ff */
[----:B------:R-:W-:-:S05]  /*0ab0*/  IADD3 R13, PT, PT, R3, R10, RZ ;  /* 0x0000000a030d7210 */ /* 0x000fca0007ffe0ff */
[----:B------:R-:W-:-:S05]  /*0ac0*/  VIADD R3, R13, 0xffffffff ;  /* 0xffffffff0d037836 */ /* 0x000fca0000000000 */
[----:B------:R-:W-:-:S13]  /*0ad0*/  ISETP.GE.U32.AND P0, PT, R3, 0xfe, PT ;  /* 0x000000fe0300780c */ /* 0x000fda0003f06070 */
[----:B------:R-:W-:Y:S05]  /*0ae0*/  @!P0 BRA `(.L_x_21) ;  /* 0x0000000000808947 */ /* 0x000fea0003800000 */
[----:B------:R-:W-:-:S13]  /*0af0*/  ISETP.GT.AND P0, PT, R13, 0xfe, PT ;  /* 0x000000fe0d00780c */ /* 0x000fda0003f04270 */
[----:B------:R-:W-:Y:S05]  /*0b00*/  @P0 BRA `(.L_x_22) ;  /* 0x00000000006c0947 */ /* 0x000fea0003800000 */
[----:B------:R-:W-:-:S13]  /*0b10*/  ISETP.GE.AND P0, PT, R13, 0x1, PT ;  /* 0x000000010d00780c */ /* 0x000fda0003f06270 */
[----:B------:R-:W-:Y:S05]  /*0b20*/  @P0 BRA `(.L_x_23) ;  /* 0x0000000000740947 */ /* 0x000fea0003800000 */
[----:B------:R-:W-:Y:S02]  /*0b30*/  ISETP.GE.AND P0, PT, R13, -0x18, PT ;  /* 0xffffffe80d00780c */ /* 0x000fe40003f06270 */
[----:B------:R-:W-:-:S11]  /*0b40*/  LOP3.LUT R0, R0, 0x80000000, RZ, 0xc0, !PT ;  /* 0x8000000000007812 */ /* 0x000fd600078ec0ff */
[----:B------:R-:W-:Y:S05]  /*0b50*/  @!P0 BRA `(.L_x_23) ;  /* 0x0000000000688947 */ /* 0x000fea0003800000 */
[CCC-:B------:R-:W-:Y:S01]  /*0b60*/  FFMA.RZ R3, R16.reuse, R14.reuse, R11.reuse ;  /* 0x0000000e10037223 */ /* 0x1c0fe2000000c00b */
[C---:B------:R-:W-:Y:S02]  /*0b70*/  VIADD R12, R13.reuse, 0x20 ;  /* 0x000000200d0c7836 */ /* 0x040fe40000000000 */
[CCC-:B------:R-:W-:Y:S01]  /*0b80*/  FFMA.RM R10, R16.reuse, R14.reuse, R11.reuse ;  /* 0x0000000e100a7223 */ /* 0x1c0fe2000000400b */
[----:B------:R-:W-:Y:S02]  /*0b90*/  ISETP.NE.AND P3, PT, R13, RZ, PT ;  /* 0x000000ff0d00720c */ /* 0x000fe40003f65270 */
[----:B------:R-:W-:Y:S01]  /*0ba0*/  LOP3.LUT R9, R3, 0x7fffff, RZ, 0xc0, !PT ;  /* 0x007fffff03097812 */ /* 0x000fe200078ec0ff */
[----:B------:R-:W-:Y:S01]  /*0bb0*/  FFMA.RP R3, R16, R14, R11 ;  /* 0x0000000e10037223 */ /* 0x000fe2000000800b */
[----:B------:R-:W-:Y:S01]  /*0bc0*/  IMAD.MOV R11, RZ, RZ, -R13 ;  /* 0x000000ffff0b7224 */ /* 0x000fe200078e0a0d */
[----:B------:R-:W-:Y:S02]  /*0bd0*/  ISETP.NE.AND P1, PT, R13, RZ, PT ;  /* 0x000000ff0d00720c */ /* 0x000fe40003f25270 */
[----:B------:R-:W-:-:S02]  /*0be0*/  LOP3.LUT R9, R9, 0x800000, RZ, 0xfc, !PT ;  /* 0x0080000009097812 */ /* 0x000fc400078efcff */
[----:B------:R-:W-:Y:S02]  /*0bf0*/  FSETP.NEU.FTZ.AND P0, PT, R3, R10, PT ;  /* 0x0000000a0300720b */ /* 0x000fe40003f1d000 */
[----:B------:R-:W-:Y:S02]  /*0c00*/  SHF.L.U32 R12, R9, R12, RZ ;  /* 0x0000000c090c7219 */ /* 0x000fe400000006ff */
[----:B------:R-:W-:Y:S02]  /*0c10*/  SEL R10, R11, RZ, P3 ;  /* 0x000000ff0b0a7207 */ /* 0x000fe40001800000 */
[----:B------:R-:W-:Y:S02]  /*0c20*/  ISETP.NE.AND P1, PT, R12, RZ, P1 ;  /* 0x000000ff0c00720c */ /* 0x000fe40000f25270 */
[----:B------:R-:W-:Y:S02]  /*0c30*/  SHF.R.U32.HI R10, RZ, R10, R9 ;  /* 0x0000000aff0a7219 */ /* 0x000fe40000011609 */
[----:B------:R-:W-:-:S02]  /*0c40*/  PLOP3.LUT P0, PT, P0, P1, PT, 0xf8, 0x8f ;  /* 0x00000000008f781c */ /* 0x000fc40000703f70 */
[----:B------:R-:W-:Y:S02]  /*0c50*/  SHF.R.U32.HI R12, RZ, 0x1, R10 ;  /* 0x00000001ff0c7819 */ /* 0x000fe4000001160a */
[----:B------:R-:W-:-:S04]  /*0c60*/  SEL R3, RZ, 0x1, !P0 ;  /* 0x00000001ff037807 */ /* 0x000fc80004000000 */
[----:B------:R-:W-:-:S04]  /*0c70*/  LOP3.LUT R3, R3, 0x1, R12, 0xf8, !PT ;  /* 0x0000000103037812 */ /* 0x000fc800078ef80c */
[----:B------:R-:W-:-:S04]  /*0c80*/  LOP3.LUT R3, R3, R10, RZ, 0xc0, !PT ;  /* 0x0000000a03037212 */ /* 0x000fc800078ec0ff */
[----:B------:R-:W-:-:S04]  /*0c90*/  IADD3 R3, PT, PT, R12, R3, RZ ;  /* 0x000000030c037210 */ /* 0x000fc80007ffe0ff */
[----:B------:R-:W-:Y:S01]  /*0ca0*/  LOP3.LUT R0, R3, R0, RZ, 0xfc, !PT ;  /* 0x0000000003007212 */ /* 0x000fe200078efcff */
[----:B------:R-:W-:Y:S06]  /*0cb0*/  BRA `(.L_x_23) ;  /* 0x0000000000107947 */ /* 0x000fec0003800000 */
.L_x_22:
[----:B------:R-:W-:-:S04]  /*0cc0*/  LOP3.LUT R0, R0, 0x80000000, RZ, 0xc0, !PT ;  /* 0x8000000000007812 */ /* 0x000fc800078ec0ff */
[----:B------:R-:W-:Y:S01]  /*0cd0*/  LOP3.LUT R0, R0, 0x7f800000, RZ, 0xfc, !PT ;  /* 0x7f80000000007812 */ /* 0x000fe200078efcff */
[----:B------:R-:W-:Y:S06]  /*0ce0*/  BRA `(.L_x_23) ;  /* 0x0000000000047947 */ /* 0x000fec0003800000 */
.L_x_21:
[----:B------:R-:W-:-:S07]  /*0cf0*/  IMAD R0, R10, 0x800000, R0 ;  /* 0x008000000a007824 */ /* 0x000fce00078e0200 */
.L_x_23:
[----:B------:R-:W-:Y:S05]  /*0d00*/  BSYNC.RECONVERGENT B2 ;  /* 0x0000000000027941 */ /* 0x000fea0003800200 */
.L_x_20:
[----:B------:R-:W-:Y:S05]  /*0d10*/  BRA `(.L_x_24) ;  /* 0x0000000000207947 */ /* 0x000fea0003800000 */
.L_x_19:
[----:B------:R-:W-:-:S04]  /*0d20*/  LOP3.LUT R0, R3, 0x80000000, R0, 0x48, !PT ;  /* 0x8000000003007812 */ /* 0x000fc800078e4800 */
[----:B------:R-:W-:Y:S01]  /*0d30*/  LOP3.LUT R0, R0, 0x7f800000, RZ, 0xfc, !PT ;  /* 0x7f80000000007812 */ /* 0x000fe200078efcff */
[----:B------:R-:W-:Y:S06]  /*0d40*/  BRA `(.L_x_24) ;  /* 0x0000000000147947 */ /* 0x000fec0003800000 */
.L_x_18:
[----:B------:R-:W-:Y:S01]  /*0d50*/  LOP3.LUT R0, R3, 0x80000000, R0, 0x48, !PT ;  /* 0x8000000003007812 */ /* 0x000fe200078e4800 */
[----:B------:R-:W-:Y:S06]  /*0d60*/  BRA `(.L_x_24) ;  /* 0x00000000000c7947 */ /* 0x000fec0003800000 */
.L_x_17:
[----:B------:R-:W0:Y:S01]  /*0d70*/  MUFU.RSQ R0, -QNAN ;  /* 0xffc0000000007908 */ /* 0x000e220000001400 */
[----:B------:R-:W-:Y:S05]  /*0d80*/  BRA `(.L_x_24) ;  /* 0x0000000000047947 */ /* 0x000fea0003800000 */
.L_x_16:
[----:B------:R-:W-:-:S07]  /*0d90*/  FADD.FTZ R0, R0, R3 ;  /* 0x0000000300007221 */ /* 0x000fce0000010000 */
.L_x_24:
[----:B------:R-:W-:Y:S05]  /*0da0*/  BSYNC.RECONVERGENT B1 ;  /* 0x0000000000017941 */ /* 0x000fea0003800200 */
.L_x_14:
[----:B------:R-:W-:-:S04]  /*0db0*/  IMAD.MOV.U32 R9, RZ, RZ, 0x0 ;  /* 0x00000000ff097424 */ /* 0x000fc800078e00ff */
[----:B0-----:R-:W-:Y:S05]  /*0dc0*/  RET.REL.NODEC R8 `(generateLoad) ;  /* 0xfffffff0088c7950 */ /* 0x001fea0003c3ffff */
.L_x_25:
[----:B------:R-:W-:-:S00]  /*0dd0*/  BRA `(.L_x_25) ;  /* 0xfffffffc00fc7947 */ /* 0x000fc0000383ffff */
[----:B------:R-:W-:-:S00]  /*0de0*/  NOP ;  /* 0x0000000000007918 */ /* 0x000fc00000000000 */
        /* <DEDUP_REMOVED lines=9> */
.L_x_26:


//--------------------- .nv.shared.reserved.0     --------------------------
	.section	.nv.shared.reserved.0,"aw",@nobits
	.weak		__nv_reservedSMEM_offset_0_alias
	.size		__nv_reservedSMEM_offset_0_alias, 0, 64
	.other		__nv_reservedSMEM_offset_0_alias,@"STO_CUDA_RESERVED_SHARED STV_DEFAULT"
__nv_reservedSMEM_offset_0_alias:
	.zero		0
	.zero		64


//--------------------- .nv.constant0.generateLoad --------------------------
	.section	.nv.constant0.generateLoad,"a",@progbits
	.sectionflags	@""
	.align	4
.nv.constant0.generateLoad:
	.zero		912


//--------------------- SYMBOLS --------------------------

	.type		.nv.reservedSmem.offset0,@object
	.size		.nv.reservedSmem.offset0,0x4
